//
// Generated by NVIDIA NVVM Compiler
//
// Compiler Build ID: CL-36424714
// Cuda compilation tools, release 13.0, V13.0.88
// Based on NVVM 20.0.0
//

.version 9.0
.target sm_100
.address_size 64

	// .globl	_Z10DotProductPfS_S_i
// _ZZ10DotProductPfS_S_iE11shared_data has been demoted
// _ZZ9ReductionPfiE11shared_data has been demoted

.visible .entry _Z10DotProductPfS_S_i(
	.param .u64 .ptr .align 1 _Z10DotProductPfS_S_i_param_0,
	.param .u64 .ptr .align 1 _Z10DotProductPfS_S_i_param_1,
	.param .u64 .ptr .align 1 _Z10DotProductPfS_S_i_param_2,
	.param .u32 _Z10DotProductPfS_S_i_param_3
)
{
	.reg .pred 	%p<7>;
	.reg .b32 	%r<22>;
	.reg .b32 	%f<14>;
	.reg .b64 	%rd<12>;
	// demoted variable
	.shared .align 4 .b8 _ZZ10DotProductPfS_S_iE11shared_data[512];
	ld.param.u64 	%rd3, [_Z10DotProductPfS_S_i_param_0];
	ld.param.u64 	%rd4, [_Z10DotProductPfS_S_i_param_1];
	ld.param.u64 	%rd5, [_Z10DotProductPfS_S_i_param_2];
	ld.param.u32 	%r11, [_Z10DotProductPfS_S_i_param_3];
	mov.u32 	%r1, %tid.x;
	mov.u32 	%r2, %ctaid.x;
	mov.u32 	%r3, %ntid.x;
	mad.lo.s32 	%r20, %r2, %r3, %r1;
	setp.ge.s32 	%p1, %r20, %r11;
	mov.f32 	%f13, 0f00000000;
	@%p1 bra 	$L__BB0_3;
	mov.u32 	%r12, %nctaid.x;
	mul.lo.s32 	%r5, %r3, %r12;
	cvta.to.global.u64 	%rd1, %rd3;
	cvta.to.global.u64 	%rd2, %rd4;
	mov.f32 	%f13, 0f00000000;
$L__BB0_2:
	mul.wide.s32 	%rd6, %r20, 4;
	add.s64 	%rd7, %rd1, %rd6;
	ld.global.f32 	%f6, [%rd7];
	add.s64 	%rd8, %rd2, %rd6;
	ld.global.f32 	%f7, [%rd8];
	fma.rn.f32 	%f13, %f6, %f7, %f13;
	add.s32 	%r20, %r20, %r5;
	setp.lt.s32 	%p2, %r20, %r11;
	@%p2 bra 	$L__BB0_2;
$L__BB0_3:
	shl.b32 	%r13, %r1, 2;
	mov.u32 	%r14, _ZZ10DotProductPfS_S_iE11shared_data;
	add.s32 	%r8, %r14, %r13;
	st.shared.f32 	[%r8], %f13;
	bar.sync 	0;
	setp.lt.u32 	%p3, %r3, 2;
	@%p3 bra 	$L__BB0_8;
	mov.b32 	%r21, 1;
$L__BB0_5:
	shl.b32 	%r10, %r21, 1;
	add.s32 	%r16, %r10, -1;
	and.b32  	%r17, %r16, %r1;
	setp.ne.s32 	%p4, %r17, 0;
	@%p4 bra 	$L__BB0_7;
	shl.b32 	%r18, %r21, 2;
	add.s32 	%r19, %r8, %r18;
	ld.shared.f32 	%f8, [%r19];
	ld.shared.f32 	%f9, [%r8];
	add.f32 	%f10, %f8, %f9;
	st.shared.f32 	[%r8], %f10;
$L__BB0_7:
	bar.sync 	0;
	setp.lt.u32 	%p5, %r10, %r3;
	mov.u32 	%r21, %r10;
	@%p5 bra 	$L__BB0_5;
$L__BB0_8:
	setp.ne.s32 	%p6, %r1, 0;
	@%p6 bra 	$L__BB0_10;
	ld.shared.f32 	%f11, [_ZZ10DotProductPfS_S_iE11shared_data];
	cvta.to.global.u64 	%rd9, %rd5;
	mul.wide.u32 	%rd10, %r2, 4;
	add.s64 	%rd11, %rd9, %rd10;
	st.global.f32 	[%rd11], %f11;
$L__BB0_10:
	ret;

}
	// .globl	_Z9ReductionPfi
.visible .entry _Z9ReductionPfi(
	.param .u64 .ptr .align 1 _Z9ReductionPfi_param_0,
	.param .u32 _Z9ReductionPfi_param_1
)
{
	.reg .pred 	%p<6>;
	.reg .b32 	%r<16>;
	.reg .b32 	%f<6>;
	.reg .b64 	%rd<7>;
	// demoted variable
	.shared .align 4 .b8 _ZZ9ReductionPfiE11shared_data[1024];
	ld.param.u64 	%rd2, [_Z9ReductionPfi_param_0];
	ld.param.u32 	%r6, [_Z9ReductionPfi_param_1];
	cvta.to.global.u64 	%rd1, %rd2;
	mov.u32 	%r1, %tid.x;
	setp.ge.s32 	%p1, %r1, %r6;
	@%p1 bra 	$L__BB1_8;
	mul.wide.u32 	%rd3, %r1, 4;
	add.s64 	%rd4, %rd1, %rd3;
	ld.global.f32 	%f1, [%rd4];
	shl.b32 	%r7, %r1, 2;
	mov.u32 	%r8, _ZZ9ReductionPfiE11shared_data;
	add.s32 	%r2, %r8, %r7;
	st.shared.f32 	[%r2], %f1;
	bar.sync 	0;
	mov.u32 	%r3, %ntid.x;
	setp.lt.u32 	%p2, %r3, 2;
	@%p2 bra 	$L__BB1_6;
	mov.b32 	%r15, 1;
$L__BB1_3:
	shl.b32 	%r5, %r15, 1;
	add.s32 	%r10, %r5, -1;
	and.b32  	%r11, %r10, %r1;
	setp.ne.s32 	%p3, %r11, 0;
	@%p3 bra 	$L__BB1_5;
	shl.b32 	%r12, %r15, 2;
	add.s32 	%r13, %r2, %r12;
	ld.shared.f32 	%f2, [%r13];
	ld.shared.f32 	%f3, [%r2];
	add.f32 	%f4, %f2, %f3;
	st.shared.f32 	[%r2], %f4;
$L__BB1_5:
	bar.sync 	0;
	setp.lt.u32 	%p4, %r5, %r3;
	mov.u32 	%r15, %r5;
	@%p4 bra 	$L__BB1_3;
$L__BB1_6:
	setp.ne.s32 	%p5, %r1, 0;
	@%p5 bra 	$L__BB1_8;
	ld.shared.f32 	%f5, [_ZZ9ReductionPfiE11shared_data];
	mov.u32 	%r14, %ctaid.x;
	mul.wide.u32 	%rd5, %r14, 4;
	add.s64 	%rd6, %rd1, %rd5;
	st.global.f32 	[%rd6], %f5;
$L__BB1_8:
	ret;

}


// ===== COMPILED SASS (sm_100) =====

	.target	sm_100

	.elftype	@"ET_EXEC"


//--------------------- .note.nv.tkinfo           --------------------------
	.section	.note.nv.tkinfo,"",@"SHT_NOTE"
	.sectionflags	@"SHF_NOTE_NV_TKINFO"
	.tkinfo
        /*0018*/ 	.word	0x00000002
        /*0030*/ 	.string	""
        /*0030*/ 	.string	"ptxas"
        /*0030*/ 	.string	"Cuda compilation tools, release 13.0, V13.0.88"
        /*0030*/ 	.string	"Build cuda_13.0.r13.0/compiler.36424714_0"
        /*0030*/ 	.string	"-arch sm_100 -m 64 "



//--------------------- .note.nv.cuinfo           --------------------------
	.section	.note.nv.cuinfo,"",@"SHT_NOTE"
	.sectionflags	@"SHF_NOTE_NV_CUINFO"
        /*0018*/ 	.short	0x0002
        /*001a*/ 	.short	0x0064
        /*001c*/ 	.short	0x0082
	.zero		2


//--------------------- .nv.info                  --------------------------
	.section	.nv.info,"",@"SHT_CUDA_INFO"
	.align	4


	//----- nvinfo : EIATTR_REGCOUNT
	.align		4
        /*0000*/ 	.byte	0x04, 0x2f
        /*0002*/ 	.short	(.L_1 - .L_0)
	.align		4
.L_0:
        /*0004*/ 	.word	index@(_Z10DotProductPfS_S_i)
        /*0008*/ 	.word	0x00000010


	//----- nvinfo : EIATTR_FRAME_SIZE
	.align		4
.L_1:
        /*000c*/ 	.byte	0x04, 0x11
        /*000e*/ 	.short	(.L_3 - .L_2)
	.align		4
.L_2:
        /*0010*/ 	.word	index@(_Z10DotProductPfS_S_i)
        /*0014*/ 	.word	0x00000000


	//----- nvinfo : EIATTR_REGCOUNT
	.align		4
.L_3:
        /*0018*/ 	.byte	0x04, 0x2f
        /*001a*/ 	.short	(.L_5 - .L_4)
	.align		4
.L_4:
        /*001c*/ 	.word	index@(_Z9ReductionPfi)
        /*0020*/ 	.word	0x0000000a


	//----- nvinfo : EIATTR_FRAME_SIZE
	.align		4
.L_5:
        /*0024*/ 	.byte	0x04, 0x11
        /*0026*/ 	.short	(.L_7 - .L_6)
	.align		4
.L_6:
        /*0028*/ 	.word	index@(_Z9ReductionPfi)
        /*002c*/ 	.word	0x00000000


	//----- nvinfo : EIATTR_MIN_STACK_SIZE
	.align		4
.L_7:
        /*0030*/ 	.byte	0x04, 0x12
        /*0032*/ 	.short	(.L_9 - .L_8)
	.align		4
.L_8:
        /*0034*/ 	.word	index@(_Z9ReductionPfi)
        /*0038*/ 	.word	0x00000000


	//----- nvinfo : EIATTR_MIN_STACK_SIZE
	.align		4
.L_9:
        /*003c*/ 	.byte	0x04, 0x12
        /*003e*/ 	.short	(.L_11 - .L_10)
	.align		4
.L_10:
        /*0040*/ 	.word	index@(_Z10DotProductPfS_S_i)
        /*0044*/ 	.word	0x00000000
.L_11:


//--------------------- .nv.compat                --------------------------
	.section	.nv.compat,"",@"SHT_CUDA_COMPAT_INFO"
	.align	4
        /*0000*/ 	.byte	0x02, 0x09, 0x00, 0x00, 0x02, 0x02, 0x01, 0x00, 0x02, 0x05, 0x05, 0x00, 0x03, 0x07, 0x01, 0x01
        /*0010*/ 	.byte	0x02, 0x03, 0x00, 0x00, 0x02, 0x06, 0x01, 0x00, 0x04, 0x0b, 0x08, 0x00, 0x09, 0x00, 0x00, 0x00
        /*0020*/ 	.byte	0x00, 0x00, 0x00, 0x00


//--------------------- .nv.info._Z9ReductionPfi  --------------------------
	.section	.nv.info._Z9ReductionPfi,"",@"SHT_CUDA_INFO"
	.sectionflags	@""
	.align	4


	//----- nvinfo : EIATTR_CUDA_API_VERSION
	.align		4
        /*0000*/ 	.byte	0x04, 0x37
        /*0002*/ 	.short	(.L_13 - .L_12)
.L_12:
        /*0004*/ 	.word	0x00000082


	//----- nvinfo : EIATTR_KPARAM_INFO
	.align		4
.L_13:
        /*0008*/ 	.byte	0x04, 0x17
        /*000a*/ 	.short	(.L_15 - .L_14)
.L_14:
        /*000c*/ 	.word	0x00000000
        /*0010*/ 	.short	0x0001
        /*0012*/ 	.short	0x0008
        /*0014*/ 	.byte	0x00, 0xf0, 0x11, 0x00


	//----- nvinfo : EIATTR_KPARAM_INFO
	.align		4
.L_15:
        /*0018*/ 	.byte	0x04, 0x17
        /*001a*/ 	.short	(.L_17 - .L_16)
.L_16:
        /*001c*/ 	.word	0x00000000
        /*0020*/ 	.short	0x0000
        /*0022*/ 	.short	0x0000
        /*0024*/ 	.byte	0x00, 0xf5, 0x21, 0x00


	//----- nvinfo : EIATTR_SPARSE_MMA_MASK
	.align		4
.L_17:
        /*0028*/ 	.byte	0x03, 0x50
        /*002a*/ 	.short	0x0000


	//----- nvinfo : EIATTR_MAXREG_COUNT
	.align		4
        /*002c*/ 	.byte	0x03, 0x1b
        /*002e*/ 	.short	0x00ff


	//----- nvinfo : EIATTR_NUM_BARRIERS
	.align		4
        /*0030*/ 	.byte	0x02, 0x4c
        /*0032*/ 	.byte	0x01
	.zero		1


	//----- nvinfo : EIATTR_MERCURY_ISA_VERSION
	.align		4
        /*0034*/ 	.byte	0x03, 0x5f
        /*0036*/ 	.short	0x0101


	//----- nvinfo : EIATTR_VRC_CTA_INIT_COUNT
	.align		4
        /*0038*/ 	.byte	0x02, 0x4a
	.zero		1
	.zero		1


	//----- nvinfo : EIATTR_EXIT_INSTR_OFFSETS
	.align		4
        /*003c*/ 	.byte	0x04, 0x1c
        /*003e*/ 	.short	(.L_19 - .L_18)


	//   ....[0]....
.L_18:
        /*0040*/ 	.word	0x00000040


	//   ....[1]....
        /*0044*/ 	.word	0x00000200


	//   ....[2]....
        /*0048*/ 	.word	0x00000290


	//----- nvinfo : EIATTR_CBANK_PARAM_SIZE
	.align		4
.L_19:
        /*004c*/ 	.byte	0x03, 0x19
        /*004e*/ 	.short	0x000c


	//----- nvinfo : EIATTR_PARAM_CBANK
	.align		4
        /*0050*/ 	.byte	0x04, 0x0a
        /*0052*/ 	.short	(.L_21 - .L_20)
	.align		4
.L_20:
        /*0054*/ 	.word	index@(.nv.constant0._Z9ReductionPfi)
        /*0058*/ 	.short	0x0380
        /*005a*/ 	.short	0x000c


	//----- nvinfo : EIATTR_SW_WAR
	.align		4
.L_21:
        /*005c*/ 	.byte	0x04, 0x36
        /*005e*/ 	.short	(.L_23 - .L_22)
.L_22:
        /*0060*/ 	.word	0x00000008
.L_23:


//--------------------- .nv.info._Z10DotProductPfS_S_i --------------------------
	.section	.nv.info._Z10DotProductPfS_S_i,"",@"SHT_CUDA_INFO"
	.sectionflags	@""
	.align	4


	//----- nvinfo : EIATTR_CUDA_API_VERSION
	.align		4
        /*0000*/ 	.byte	0x04, 0x37
        /*0002*/ 	.short	(.L_25 - .L_24)
.L_24:
        /*0004*/ 	.word	0x00000082


	//----- nvinfo : EIATTR_KPARAM_INFO
	.align		4
.L_25:
        /*0008*/ 	.byte	0x04, 0x17
        /*000a*/ 	.short	(.L_27 - .L_26)
.L_26:
        /*000c*/ 	.word	0x00000000
        /*0010*/ 	.short	0x0003
        /*0012*/ 	.short	0x0018
        /*0014*/ 	.byte	0x00, 0xf0, 0x11, 0x00


	//----- nvinfo : EIATTR_KPARAM_INFO
	.align		4
.L_27:
        /*0018*/ 	.byte	0x04, 0x17
        /*001a*/ 	.short	(.L_29 - .L_28)
.L_28:
        /*001c*/ 	.word	0x00000000
        /*0020*/ 	.short	0x0002
        /*0022*/ 	.short	0x0010
        /*0024*/ 	.byte	0x00, 0xf5, 0x21, 0x00


	//----- nvinfo : EIATTR_KPARAM_INFO
	.align		4
.L_29:
        /*0028*/ 	.byte	0x04, 0x17
        /*002a*/ 	.short	(.L_31 - .L_30)
.L_30:
        /*002c*/ 	.word	0x00000000
        /*0030*/ 	.short	0x0001
        /*0032*/ 	.short	0x0008
        /*0034*/ 	.byte	0x00, 0xf5, 0x21, 0x00


	//----- nvinfo : EIATTR_KPARAM_INFO
	.align		4
.L_31:
        /*0038*/ 	.byte	0x04, 0x17
        /*003a*/ 	.short	(.L_33 - .L_32)
.L_32:
        /*003c*/ 	.word	0x00000000
        /*0040*/ 	.short	0x0000
        /*0042*/ 	.short	0x0000
        /*0044*/ 	.byte	0x00, 0xf5, 0x21, 0x00


	//----- nvinfo : EIATTR_SPARSE_MMA_MASK
	.align		4
.L_33:
        /*0048*/ 	.byte	0x03, 0x50
        /*004a*/ 	.short	0x0000


	//----- nvinfo : EIATTR_MAXREG_COUNT
	.align		4
        /*004c*/ 	.byte	0x03, 0x1b
        /*004e*/ 	.short	0x00ff


	//----- nvinfo : EIATTR_NUM_BARRIERS
	.align		4
        /*0050*/ 	.byte	0x02, 0x4c
        /*0052*/ 	.byte	0x01
	.zero		1


	//----- nvinfo : EIATTR_MERCURY_ISA_VERSION
	.align		4
        /*0054*/ 	.byte	0x03, 0x5f
        /*0056*/ 	.short	0x0101


	//----- nvinfo : EIATTR_VRC_CTA_INIT_COUNT
	.align		4
        /*0058*/ 	.byte	0x02, 0x4a
	.zero		1
	.zero		1


	//----- nvinfo : EIATTR_EXIT_INSTR_OFFSETS
	.align		4
        /*005c*/ 	.byte	0x04, 0x1c
        /*005e*/ 	.short	(.L_35 - .L_34)


	//   ....[0]....
.L_34:
        /*0060*/ 	.word	0x000002f0


	//   ....[1]....
        /*0064*/ 	.word	0x00000370


	//----- nvinfo : EIATTR_CRS_STACK_SIZE
	.align		4
.L_35:
        /*0068*/ 	.byte	0x04, 0x1e
        /*006a*/ 	.short	(.L_37 - .L_36)
.L_36:
        /*006c*/ 	.word	0x00000000


	//----- nvinfo : EIATTR_CBANK_PARAM_SIZE
	.align		4
.L_37:
        /*0070*/ 	.byte	0x03, 0x19
        /*0072*/ 	.short	0x001c


	//----- nvinfo : EIATTR_PARAM_CBANK
	.align		4
        /*0074*/ 	.byte	0x04, 0x0a
        /*0076*/ 	.short	(.L_39 - .L_38)
	.align		4
.L_38:
        /*0078*/ 	.word	index@(.nv.constant0._Z10DotProductPfS_S_i)
        /*007c*/ 	.short	0x0380
        /*007e*/ 	.short	0x001c


	//----- nvinfo : EIATTR_SW_WAR
	.align		4
.L_39:
        /*0080*/ 	.byte	0x04, 0x36
        /*0082*/ 	.short	(.L_41 - .L_40)
.L_40:
        /*0084*/ 	.word	0x00000008
.L_41:


//--------------------- .nv.callgraph             --------------------------
	.section	.nv.callgraph,"",@"SHT_CUDA_CALLGRAPH"
	.align	4
	.sectionentsize	8
	.align		4
        /*0000*/ 	.word	0x00000000
	.align		4
        /*0004*/ 	.word	0xffffffff
	.align		4
        /*0008*/ 	.word	0x00000000
	.align		4
        /*000c*/ 	.word	0xfffffffe
	.align		4
        /*0010*/ 	.word	0x00000000
	.align		4
        /*0014*/ 	.word	0xfffffffd
	.align		4
        /*0018*/ 	.word	0x00000000
	.align		4
        /*001c*/ 	.word	0xfffffffc


//--------------------- .text._Z9ReductionPfi     --------------------------
	.section	.text._Z9ReductionPfi,"ax",@progbits
	.align	128
        .global         _Z9ReductionPfi
        .type           _Z9ReductionPfi,@function
        .size           _Z9ReductionPfi,(.L_x_9 - _Z9ReductionPfi)
        .other          _Z9ReductionPfi,@"STO_CUDA_ENTRY STV_DEFAULT"
_Z9ReductionPfi:
.text._Z9ReductionPfi:
[----:B------:R-:W-:Y:S01]  /*0000*/  LDC R1, c[0x0][0x37c] ;  /* 0x0000df00ff017b82 */ /* 0x000fe20000000800 */
[----:B------:R-:W0:Y:S01]  /*0010*/  S2R R7, SR_TID.X ;  /* 0x0000000000077919 */ /* 0x000e220000002100 */
[----:B------:R-:W0:Y:S02]  /*0020*/  LDCU UR4, c[0x0][0x388] ;  /* 0x00007100ff0477ac */ /* 0x000e240008000800 */
[----:B0-----:R-:W-:-:S13]  /*0030*/  ISETP.GE.AND P0, PT, R7, UR4, PT ;  /* 0x0000000407007c0c */ /* 0x001fda000bf06270 */
[----:B------:R-:W-:Y:S05]  /*0040*/  @P0 EXIT ;  /* 0x000000000000094d */ /* 0x000fea0003800000 */
[----:B------:R-:W0:Y:S01]  /*0050*/  LDC.64 R2, c[0x0][0x380] ;  /* 0x0000e000ff027b82 */ /* 0x000e220000000a00 */
[----:B------:R-:W1:Y:S01]  /*0060*/  LDCU.64 UR6, c[0x0][0x358] ;  /* 0x00006b00ff0677ac */ /* 0x000e620008000a00 */
[----:B0-----:R-:W-:-:S06]  /*0070*/  IMAD.WIDE.U32 R2, R7, 0x4, R2 ;  /* 0x0000000407027825 */ /* 0x001fcc00078e0002 */
[----:B-1----:R-:W2:Y:S01]  /*0080*/  LDG.E R2, desc[UR6][R2.64] ;  /* 0x0000000602027981 */ /* 0x002ea2000c1e1900 */
[----:B------:R-:W0:Y:S01]  /*0090*/  S2UR UR5, SR_CgaCtaId ;  /* 0x00000000000579c3 */ /* 0x000e220000008800 */
[----:B------:R-:W-:Y:S01]  /*00a0*/  UMOV UR4, 0x400 ;  /* 0x0000040000047882 */ /* 0x000fe20000000000 */
[----:B------:R-:W1:Y:S01]  /*00b0*/  LDCU UR8, c[0x0][0x360] ;  /* 0x00006c00ff0877ac */ /* 0x000e620008000800 */
[----:B------:R-:W-:Y:S01]  /*00c0*/  ISETP.NE.AND P0, PT, R7, RZ, PT ;  /* 0x000000ff0700720c */ /* 0x000fe20003f05270 */
[----:B-1----:R-:W-:Y:S02]  /*00d0*/  UISETP.GE.U32.AND UP0, UPT, UR8, 0x2, UPT ;  /* 0x000000020800788c */ /* 0x002fe4000bf06070 */
[----:B0-----:R-:W-:-:S06]  /*00e0*/  ULEA UR4, UR5, UR4, 0x18 ;  /* 0x0000000405047291 */ /* 0x001fcc000f8ec0ff */
[----:B------:R-:W-:-:S05]  /*00f0*/  LEA R5, R7, UR4, 0x2 ;  /* 0x0000000407057c11 */ /* 0x000fca000f8e10ff */
[----:B--2---:R0:W-:Y:S01]  /*0100*/  STS [R5], R2 ;  /* 0x0000000205007388 */ /* 0x0041e20000000800 */
[----:B------:R-:W-:Y:S06]  /*0110*/  BAR.SYNC.DEFER_BLOCKING 0x0 ;  /* 0x0000000000007b1d */ /* 0x000fec0000010000 */
[----:B------:R-:W-:Y:S05]  /*0120*/  BRA.U !UP0, `(.L_x_0) ;  /* 0x0000000108347547 */ /* 0x000fea000b800000 */
[----:B------:R-:W-:-:S07]  /*0130*/  IMAD.MOV.U32 R0, RZ, RZ, 0x1 ;  /* 0x00000001ff007424 */ /* 0x000fce00078e00ff */
.L_x_1:
[----:B------:R-:W-:-:S05]  /*0140*/  SHF.L.U32 R6, R0, 0x1, RZ ;  /* 0x0000000100067819 */ /* 0x000fca00000006ff */
[----:B0-----:R-:W-:-:S05]  /*0150*/  VIADD R2, R6, 0xffffffff ;  /* 0xffffffff06027836 */ /* 0x001fca0000000000 */
[----:B------:R-:W-:-:S13]  /*0160*/  LOP3.LUT P1, RZ, R2, R7, RZ, 0xc0, !PT ;  /* 0x0000000702ff7212 */ /* 0x000fda000782c0ff */
[----:B------:R-:W-:Y:S01]  /*0170*/  @!P1 LEA R2, R0, R5, 0x2 ;  /* 0x0000000500029211 */ /* 0x000fe200078e10ff */
[----:B------:R-:W-:Y:S01]  /*0180*/  @!P1 LDS R3, [R5] ;  /* 0x0000000005039984 */ /* 0x000fe20000000800 */
[----:B------:R-:W-:-:S04]  /*0190*/  IMAD.MOV.U32 R0, RZ, RZ, R6 ;  /* 0x000000ffff007224 */ /* 0x000fc800078e0006 */
[----:B------:R-:W0:Y:S02]  /*01a0*/  @!P1 LDS R2, [R2] ;  /* 0x0000000002029984 */ /* 0x000e240000000800 */
[----:B0-----:R-:W-:-:S05]  /*01b0*/  @!P1 FADD R4, R2, R3 ;  /* 0x0000000302049221 */ /* 0x001fca0000000000 */
[----:B------:R1:W-:Y:S01]  /*01c0*/  @!P1 STS [R5], R4 ;  /* 0x0000000405009388 */ /* 0x0003e20000000800 */
[----:B------:R-:W-:Y:S01]  /*01d0*/  BAR.SYNC.DEFER_BLOCKING 0x0 ;  /* 0x0000000000007b1d */ /* 0x000fe20000010000 */
[----:B------:R-:W-:-:S13]  /*01e0*/  ISETP.GE.U32.AND P1, PT, R6, UR8, PT ;  /* 0x0000000806007c0c */ /* 0x000fda000bf26070 */
[----:B-1----:R-:W-:Y:S05]  /*01f0*/  @!P1 BRA `(.L_x_1) ;  /* 0xfffffffc00d09947 */ /* 0x002fea000383ffff */
.L_x_0:
[----:B------:R-:W-:Y:S05]  /*0200*/  @P0 EXIT ;  /* 0x000000000000094d */ /* 0x000fea0003800000 */
[----:B------:R-:W1:Y:S01]  /*0210*/  S2UR UR5, SR_CgaCtaId ;  /* 0x00000000000579c3 */ /* 0x000e620000008800 */
[----:B------:R-:W-:Y:S01]  /*0220*/  UMOV UR4, 0x400 ;  /* 0x0000040000047882 */ /* 0x000fe20000000000 */
[----:B------:R-:W2:Y:S06]  /*0230*/  S2R R7, SR_CTAID.X ;  /* 0x0000000000077919 */ /* 0x000eac0000002500 */
[----:B0-----:R-:W2:Y:S01]  /*0240*/  LDC.64 R2, c[0x0][0x380] ;  /* 0x0000e000ff027b82 */ /* 0x001ea20000000a00 */
[----:B-1----:R-:W-:-:S09]  /*0250*/  ULEA UR4, UR5, UR4, 0x18 ;  /* 0x0000000405047291 */ /* 0x002fd2000f8ec0ff */
[----:B------:R-:W0:Y:S01]  /*0260*/  LDS R5, [UR4] ;  /* 0x00000004ff057984 */ /* 0x000e220008000800 */
[----:B--2---:R-:W-:-:S05]  /*0270*/  IMAD.WIDE.U32 R2, R7, 0x4, R2 ;  /* 0x0000000407027825 */ /* 0x004fca00078e0002 */
[----:B0-----:R-:W-:Y:S01]  /*0280*/  STG.E desc[UR6][R2.64], R5 ;  /* 0x0000000502007986 */ /* 0x001fe2000c101906 */
[----:B------:R-:W-:Y:S05]  /*0290*/  EXIT ;  /* 0x000000000000794d */ /* 0x000fea0003800000 */
.L_x_2:
[----:B------:R-:W-:-:S00]  /*02a0*/  BRA `(.L_x_2) ;  /* 0xfffffffc00fc7947 */ /* 0x000fc0000383ffff */
[----:B------:R-:W-:-:S00]  /*02b0*/  NOP ;  /* 0x0000000000007918 */ /* 0x000fc00000000000 */
        /* <DEDUP_REMOVED lines=12> */
.L_x_9:


//--------------------- .text._Z10DotProductPfS_S_i --------------------------
	.section	.text._Z10DotProductPfS_S_i,"ax",@progbits
	.align	128
        .global         _Z10DotProductPfS_S_i
        .type           _Z10DotProductPfS_S_i,@function
        .size           _Z10DotProductPfS_S_i,(.L_x_10 - _Z10DotProductPfS_S_i)
        .other          _Z10DotProductPfS_S_i,@"STO_CUDA_ENTRY STV_DEFAULT"
_Z10DotProductPfS_S_i:
.text._Z10DotProductPfS_S_i:
[----:B------:R-:W-:Y:S01]  /*0000*/  LDC R1, c[0x0][0x37c] ;  /* 0x0000df00ff017b82 */ /* 0x000fe20000000800 */
[----:B------:R-:W0:Y:S01]  /*0010*/  S2R R13, SR_TID.X ;  /* 0x00000000000d7919 */ /* 0x000e220000002100 */
[----:B------:R-:W0:Y:S01]  /*0020*/  LDCU UR8, c[0x0][0x360] ;  /* 0x00006c00ff0877ac */ /* 0x000e220008000800 */
[----:B------:R-:W-:Y:S01]  /*0030*/  BSSY.RECONVERGENT B0, `(.L_x_3) ;  /* 0x0000015000007945 */ /* 0x000fe20003800200 */
[----:B------:R-:W-:Y:S01]  /*0040*/  HFMA2 R10, -RZ, RZ, 0, 0 ;  /* 0x00000000ff0a7431 */ /* 0x000fe200000001ff */
[----:B------:R-:W0:Y:S01]  /*0050*/  S2R R12, SR_CTAID.X ;  /* 0x00000000000c7919 */ /* 0x000e220000002500 */
[----:B------:R-:W1:Y:S01]  /*0060*/  LDCU UR4, c[0x0][0x398] ;  /* 0x00007300ff0477ac */ /* 0x000e620008000800 */
[----:B------:R-:W2:Y:S01]  /*0070*/  LDCU.64 UR6, c[0x0][0x358] ;  /* 0x00006b00ff0677ac */ /* 0x000ea20008000a00 */
[----:B0-----:R-:W-:-:S05]  /*0080*/  IMAD R0, R12, UR8, R13 ;  /* 0x000000080c007c24 */ /* 0x001fca000f8e020d */
[----:B-1----:R-:W-:-:S13]  /*0090*/  ISETP.GE.AND P0, PT, R0, UR4, PT ;  /* 0x0000000400007c0c */ /* 0x002fda000bf06270 */
[----:B--2---:R-:W-:Y:S05]  /*00a0*/  @P0 BRA `(.L_x_4) ;  /* 0x0000000000340947 */ /* 0x004fea0003800000 */
[----:B------:R-:W0:Y:S01]  /*00b0*/  LDC R11, c[0x0][0x370] ;  /* 0x0000dc00ff0b7b82 */ /* 0x000e220000000800 */
[----:B------:R-:W-:-:S07]  /*00c0*/  IMAD.MOV.U32 R10, RZ, RZ, RZ ;  /* 0x000000ffff0a7224 */ /* 0x000fce00078e00ff */
[----:B------:R-:W1:Y:S08]  /*00d0*/  LDC.64 R6, c[0x0][0x380] ;  /* 0x0000e000ff067b82 */ /* 0x000e700000000a00 */
[----:B------:R-:W2:Y:S01]  /*00e0*/  LDC.64 R8, c[0x0][0x388] ;  /* 0x0000e200ff087b82 */ /* 0x000ea20000000a00 */
[----:B0-----:R-:W-:-:S07]  /*00f0*/  IMAD R11, R11, UR8, RZ ;  /* 0x000000080b0b7c24 */ /* 0x001fce000f8e02ff */
.L_x_5:
[----:B-1----:R-:W-:-:S04]  /*0100*/  IMAD.WIDE R2, R0, 0x4, R6 ;  /* 0x0000000400027825 */ /* 0x002fc800078e0206 */
[----:B--2---:R-:W-:Y:S02]  /*0110*/  IMAD.WIDE R4, R0, 0x4, R8 ;  /* 0x0000000400047825 */ /* 0x004fe400078e0208 */
[----:B------:R-:W2:Y:S04]  /*0120*/  LDG.E R3, desc[UR6][R2.64] ;  /* 0x0000000602037981 */ /* 0x000ea8000c1e1900 */
[----:B------:R-:W2:Y:S01]  /*0130*/  LDG.E R4, desc[UR6][R4.64] ;  /* 0x0000000604047981 */ /* 0x000ea2000c1e1900 */
[----:B------:R-:W-:-:S04]  /*0140*/  IADD3 R0, PT, PT, R11, R0, RZ ;  /* 0x000000000b007210 */ /* 0x000fc80007ffe0ff */
[----:B------:R-:W-:Y:S01]  /*0150*/  ISETP.GE.AND P0, PT, R0, UR4, PT ;  /* 0x0000000400007c0c */ /* 0x000fe2000bf06270 */
[----:B--2---:R-:W-:-:S12]  /*0160*/  FFMA R10, R3, R4, R10 ;  /* 0x00000004030a7223 */ /* 0x004fd8000000000a */
[----:B------:R-:W-:Y:S05]  /*0170*/  @!P0 BRA `(.L_x_5) ;  /* 0xfffffffc00e08947 */ /* 0x000fea000383ffff */
.L_x_4:
[----:B------:R-:W-:Y:S05]  /*0180*/  BSYNC.RECONVERGENT B0 ;  /* 0x0000000000007941 */ /* 0x000fea0003800200 */
.L_x_3:
[----:B------:R-:W0:Y:S01]  /*0190*/  S2UR UR5, SR_CgaCtaId ;  /* 0x00000000000579c3 */ /* 0x000e220000008800 */
[----:B------:R-:W-:Y:S01]  /*01a0*/  UMOV UR4, 0x400 ;  /* 0x0000040000047882 */ /* 0x000fe20000000000 */
[----:B------:R-:W-:Y:S01]  /*01b0*/  UISETP.GE.U32.AND UP0, UPT, UR8, 0x2, UPT ;  /* 0x000000020800788c */ /* 0x000fe2000bf06070 */
[----:B------:R-:W-:Y:S01]  /*01c0*/  ISETP.NE.AND P0, PT, R13, RZ, PT ;  /* 0x000000ff0d00720c */ /* 0x000fe20003f05270 */
[----:B0-----:R-:W-:-:S06]  /*01d0*/  ULEA UR4, UR5, UR4, 0x18 ;  /* 0x0000000405047291 */ /* 0x001fcc000f8ec0ff */
[----:B------:R-:W-:-:S05]  /*01e0*/  LEA R3, R13, UR4, 0x2 ;  /* 0x000000040d037c11 */ /* 0x000fca000f8e10ff */
[----:B------:R0:W-:Y:S01]  /*01f0*/  STS [R3], R10 ;  /* 0x0000000a03007388 */ /* 0x0001e20000000800 */
[----:B------:R-:W-:Y:S06]  /*0200*/  BAR.SYNC.DEFER_BLOCKING 0x0 ;  /* 0x0000000000007b1d */ /* 0x000fec0000010000 */
[----:B------:R-:W-:Y:S05]  /*0210*/  BRA.U !UP0, `(.L_x_6) ;  /* 0x0000000108347547 */ /* 0x000fea000b800000 */
[----:B------:R-:W-:-:S07]  /*0220*/  IMAD.MOV.U32 R0, RZ, RZ, 0x1 ;  /* 0x00000001ff007424 */ /* 0x000fce00078e00ff */
.L_x_7:
[----:B------:R-:W-:-:S05]  /*0230*/  SHF.L.U32 R6, R0, 0x1, RZ ;  /* 0x0000000100067819 */ /* 0x000fca00000006ff */
[----:B------:R-:W-:-:S05]  /*0240*/  VIADD R2, R6, 0xffffffff ;  /* 0xffffffff06027836 */ /* 0x000fca0000000000 */
[----:B------:R-:W-:-:S13]  /*0250*/  LOP3.LUT P1, RZ, R2, R13, RZ, 0xc0, !PT ;  /* 0x0000000d02ff7212 */ /* 0x000fda000782c0ff */
[----:B------:R-:W-:Y:S01]  /*0260*/  @!P1 LEA R2, R0, R3, 0x2 ;  /* 0x0000000300029211 */ /* 0x000fe200078e10ff */
[----:B------:R-:W-:Y:S01]  /*0270*/  @!P1 LDS R5, [R3] ;  /* 0x0000000003059984 */ /* 0x000fe20000000800 */
[----:B------:R-:W-:-:S04]  /*0280*/  MOV R0, R6 ;  /* 0x0000000600007202 */ /* 0x000fc80000000f00 */
[----:B------:R-:W1:Y:S02]  /*0290*/  @!P1 LDS R2, [R2] ;  /* 0x0000000002029984 */ /* 0x000e640000000800 */
[----:B-1----:R-:W-:-:S05]  /*02a0*/  @!P1 FADD R4, R2, R5 ;  /* 0x0000000502049221 */ /* 0x002fca0000000000 */
[----:B------:R1:W-:Y:S01]  /*02b0*/  @!P1 STS [R3], R4 ;  /* 0x0000000403009388 */ /* 0x0003e20000000800 */
[----:B------:R-:W-:Y:S01]  /*02c0*/  BAR.SYNC.DEFER_BLOCKING 0x0 ;  /* 0x0000000000007b1d */ /* 0x000fe20000010000 */
[----:B------:R-:W-:-:S13]  /*02d0*/  ISETP.GE.U32.AND P1, PT, R6, UR8, PT ;  /* 0x0000000806007c0c */ /* 0x000fda000bf26070 */
[----:B-1----:R-:W-:Y:S05]  /*02e0*/  @!P1 BRA `(.L_x_7) ;  /* 0xfffffffc00d09947 */ /* 0x002fea000383ffff */
.L_x_6:
[----:B------:R-:W-:Y:S05]  /*02f0*/  @P0 EXIT ;  /* 0x000000000000094d */ /* 0x000fea0003800000 */
[----:B------:R-:W1:Y:S01]  /*0300*/  S2UR UR5, SR_CgaCtaId ;  /* 0x00000000000579c3 */ /* 0x000e620000008800 */
[----:B------:R-:W-:-:S07]  /*0310*/  UMOV UR4, 0x400 ;  /* 0x0000040000047882 */ /* 0x000fce0000000000 */
[----:B0-----:R-:W0:Y:S01]  /*0320*/  LDC.64 R2, c[0x0][0x390] ;  /* 0x0000e400ff027b82 */ /* 0x001e220000000a00 */
[----:B-1----:R-:W-:Y:S01]  /*0330*/  ULEA UR4, UR5, UR4, 0x18 ;  /* 0x0000000405047291 */ /* 0x002fe2000f8ec0ff */
[----:B0-----:R-:W-:-:S08]  /*0340*/  IMAD.WIDE.U32 R2, R12, 0x4, R2 ;  /* 0x000000040c027825 */ /* 0x001fd000078e0002 */
[----:B------:R-:W0:Y:S04]  /*0350*/  LDS R5, [UR4] ;  /* 0x00000004ff057984 */ /* 0x000e280008000800 */
[----:B0-----:R-:W-:Y:S01]  /*0360*/  STG.E desc[UR6][R2.64], R5 ;  /* 0x0000000502007986 */ /* 0x001fe2000c101906 */
[----:B------:R-:W-:Y:S05]  /*0370*/  EXIT ;  /* 0x000000000000794d */ /* 0x000fea0003800000 */
.L_x_8:
        /* <DEDUP_REMOVED lines=16> */
.L_x_10:


//--------------------- .nv.shared._Z9ReductionPfi --------------------------
	.section	.nv.shared._Z9ReductionPfi,"aw",@nobits
	.sectionflags	@""
	.align	4
.nv.shared._Z9ReductionPfi:
	.zero		2048


//--------------------- .nv.shared.reserved.0     --------------------------
	.section	.nv.shared.reserved.0,"aw",@nobits
	.weak		__nv_reservedSMEM_offset_0_alias
	.size		__nv_reservedSMEM_offset_0_alias, 0, 64
	.other		__nv_reservedSMEM_offset_0_alias,@"STO_CUDA_RESERVED_SHARED STV_DEFAULT"
__nv_reservedSMEM_offset_0_alias:
	.zero		0
	.zero		64


//--------------------- .nv.shared._Z10DotProductPfS_S_i --------------------------
	.section	.nv.shared._Z10DotProductPfS_S_i,"aw",@nobits
	.sectionflags	@""
	.align	4
.nv.shared._Z10DotProductPfS_S_i:
	.zero		1536


//--------------------- .nv.constant0._Z9ReductionPfi --------------------------
	.section	.nv.constant0._Z9ReductionPfi,"a",@progbits
	.sectionflags	@""
	.align	4
.nv.constant0._Z9ReductionPfi:
	.zero		908


//--------------------- .nv.constant0._Z10DotProductPfS_S_i --------------------------
	.section	.nv.constant0._Z10DotProductPfS_S_i,"a",@progbits
	.sectionflags	@""
	.align	4
.nv.constant0._Z10DotProductPfS_S_i:
	.zero		924


//--------------------- SYMBOLS --------------------------

	.type		.nv.reservedSmem.offset0,@object
	.size		.nv.reservedSmem.offset0,0x4
	.type		.nv.reservedSmem.cap,@object
	.size		.nv.reservedSmem.cap,0x4
